//
// Generated by NVIDIA NVVM Compiler
//
// Compiler Build ID: CL-36424714
// Cuda compilation tools, release 13.0, V13.0.88
// Based on NVVM 20.0.0
//

.version 9.0
.target sm_100
.address_size 64

	// .globl	_Z4mm_1PfS_S_i
// _ZZ4mm_1PfS_S_iE2sA has been demoted
// _ZZ4mm_1PfS_S_iE2sB has been demoted

.visible .entry _Z4mm_1PfS_S_i(
	.param .u64 .ptr .align 1 _Z4mm_1PfS_S_i_param_0,
	.param .u64 .ptr .align 1 _Z4mm_1PfS_S_i_param_1,
	.param .u64 .ptr .align 1 _Z4mm_1PfS_S_i_param_2,
	.param .u32 _Z4mm_1PfS_S_i_param_3
)
{
	.reg .pred 	%p<3>;
	.reg .b32 	%r<74>;
	.reg .b32 	%f<135>;
	.reg .b64 	%rd<13>;
	// demoted variable
	.shared .align 4 .b8 _ZZ4mm_1PfS_S_iE2sA[4096];
	// demoted variable
	.shared .align 4 .b8 _ZZ4mm_1PfS_S_iE2sB[4096];
	ld.param.u64 	%rd3, [_Z4mm_1PfS_S_i_param_0];
	ld.param.u64 	%rd4, [_Z4mm_1PfS_S_i_param_1];
	ld.param.u64 	%rd5, [_Z4mm_1PfS_S_i_param_2];
	ld.param.u32 	%r21, [_Z4mm_1PfS_S_i_param_3];
	mov.u32 	%r1, %tid.y;
	mov.u32 	%r22, %ntid.y;
	mov.u32 	%r23, %ctaid.y;
	mad.lo.s32 	%r2, %r22, %r23, %r1;
	mov.u32 	%r3, %tid.x;
	mov.u32 	%r24, %ntid.x;
	mov.u32 	%r25, %ctaid.x;
	mad.lo.s32 	%r4, %r24, %r25, %r3;
	setp.lt.s32 	%p1, %r21, 32;
	mov.f32 	%f134, 0f00000000;
	@%p1 bra 	$L__BB0_4;
	shl.b32 	%r27, %r1, 5;
	add.s32 	%r28, %r27, %r3;
	shl.b32 	%r29, %r28, 2;
	mov.u32 	%r30, _ZZ4mm_1PfS_S_iE2sA;
	add.s32 	%r5, %r30, %r29;
	mov.u32 	%r31, _ZZ4mm_1PfS_S_iE2sB;
	add.s32 	%r6, %r31, %r29;
	shl.b32 	%r32, %r1, 7;
	add.s32 	%r7, %r30, %r32;
	shl.b32 	%r33, %r3, 2;
	add.s32 	%r8, %r31, %r33;
	shr.s32 	%r34, %r21, 31;
	shr.u32 	%r35, %r34, 27;
	add.s32 	%r36, %r21, %r35;
	shr.s32 	%r37, %r36, 5;
	neg.s32 	%r72, %r37;
	mad.lo.s32 	%r71, %r21, %r2, %r3;
	mad.lo.s32 	%r70, %r1, %r21, %r4;
	shl.b32 	%r12, %r21, 5;
	cvta.to.global.u64 	%rd1, %rd3;
	cvta.to.global.u64 	%rd2, %rd4;
	mov.b32 	%r73, 0;
$L__BB0_2:
	mul.wide.s32 	%rd6, %r71, 4;
	add.s64 	%rd7, %rd1, %rd6;
	ld.global.f32 	%f4, [%rd7];
	st.shared.f32 	[%r5], %f4;
	mul.wide.s32 	%rd8, %r70, 4;
	add.s64 	%rd9, %rd2, %rd8;
	ld.global.f32 	%f5, [%rd9];
	st.shared.f32 	[%r6], %f5;
	bar.sync 	0;
	ld.shared.f32 	%f6, [%r7];
	ld.shared.f32 	%f7, [%r8];
	cvt.rn.f32.s32 	%f8, %r73;
	fma.rn.f32 	%f9, %f6, %f7, %f8;
	cvt.rzi.s32.f32 	%r38, %f9;
	ld.shared.f32 	%f10, [%r7+4];
	ld.shared.f32 	%f11, [%r8+128];
	cvt.rn.f32.s32 	%f12, %r38;
	fma.rn.f32 	%f13, %f10, %f11, %f12;
	cvt.rzi.s32.f32 	%r39, %f13;
	ld.shared.f32 	%f14, [%r7+8];
	ld.shared.f32 	%f15, [%r8+256];
	cvt.rn.f32.s32 	%f16, %r39;
	fma.rn.f32 	%f17, %f14, %f15, %f16;
	cvt.rzi.s32.f32 	%r40, %f17;
	ld.shared.f32 	%f18, [%r7+12];
	ld.shared.f32 	%f19, [%r8+384];
	cvt.rn.f32.s32 	%f20, %r40;
	fma.rn.f32 	%f21, %f18, %f19, %f20;
	cvt.rzi.s32.f32 	%r41, %f21;
	ld.shared.f32 	%f22, [%r7+16];
	ld.shared.f32 	%f23, [%r8+512];
	cvt.rn.f32.s32 	%f24, %r41;
	fma.rn.f32 	%f25, %f22, %f23, %f24;
	cvt.rzi.s32.f32 	%r42, %f25;
	ld.shared.f32 	%f26, [%r7+20];
	ld.shared.f32 	%f27, [%r8+640];
	cvt.rn.f32.s32 	%f28, %r42;
	fma.rn.f32 	%f29, %f26, %f27, %f28;
	cvt.rzi.s32.f32 	%r43, %f29;
	ld.shared.f32 	%f30, [%r7+24];
	ld.shared.f32 	%f31, [%r8+768];
	cvt.rn.f32.s32 	%f32, %r43;
	fma.rn.f32 	%f33, %f30, %f31, %f32;
	cvt.rzi.s32.f32 	%r44, %f33;
	ld.shared.f32 	%f34, [%r7+28];
	ld.shared.f32 	%f35, [%r8+896];
	cvt.rn.f32.s32 	%f36, %r44;
	fma.rn.f32 	%f37, %f34, %f35, %f36;
	cvt.rzi.s32.f32 	%r45, %f37;
	ld.shared.f32 	%f38, [%r7+32];
	ld.shared.f32 	%f39, [%r8+1024];
	cvt.rn.f32.s32 	%f40, %r45;
	fma.rn.f32 	%f41, %f38, %f39, %f40;
	cvt.rzi.s32.f32 	%r46, %f41;
	ld.shared.f32 	%f42, [%r7+36];
	ld.shared.f32 	%f43, [%r8+1152];
	cvt.rn.f32.s32 	%f44, %r46;
	fma.rn.f32 	%f45, %f42, %f43, %f44;
	cvt.rzi.s32.f32 	%r47, %f45;
	ld.shared.f32 	%f46, [%r7+40];
	ld.shared.f32 	%f47, [%r8+1280];
	cvt.rn.f32.s32 	%f48, %r47;
	fma.rn.f32 	%f49, %f46, %f47, %f48;
	cvt.rzi.s32.f32 	%r48, %f49;
	ld.shared.f32 	%f50, [%r7+44];
	ld.shared.f32 	%f51, [%r8+1408];
	cvt.rn.f32.s32 	%f52, %r48;
	fma.rn.f32 	%f53, %f50, %f51, %f52;
	cvt.rzi.s32.f32 	%r49, %f53;
	ld.shared.f32 	%f54, [%r7+48];
	ld.shared.f32 	%f55, [%r8+1536];
	cvt.rn.f32.s32 	%f56, %r49;
	fma.rn.f32 	%f57, %f54, %f55, %f56;
	cvt.rzi.s32.f32 	%r50, %f57;
	ld.shared.f32 	%f58, [%r7+52];
	ld.shared.f32 	%f59, [%r8+1664];
	cvt.rn.f32.s32 	%f60, %r50;
	fma.rn.f32 	%f61, %f58, %f59, %f60;
	cvt.rzi.s32.f32 	%r51, %f61;
	ld.shared.f32 	%f62, [%r7+56];
	ld.shared.f32 	%f63, [%r8+1792];
	cvt.rn.f32.s32 	%f64, %r51;
	fma.rn.f32 	%f65, %f62, %f63, %f64;
	cvt.rzi.s32.f32 	%r52, %f65;
	ld.shared.f32 	%f66, [%r7+60];
	ld.shared.f32 	%f67, [%r8+1920];
	cvt.rn.f32.s32 	%f68, %r52;
	fma.rn.f32 	%f69, %f66, %f67, %f68;
	cvt.rzi.s32.f32 	%r53, %f69;
	ld.shared.f32 	%f70, [%r7+64];
	ld.shared.f32 	%f71, [%r8+2048];
	cvt.rn.f32.s32 	%f72, %r53;
	fma.rn.f32 	%f73, %f70, %f71, %f72;
	cvt.rzi.s32.f32 	%r54, %f73;
	ld.shared.f32 	%f74, [%r7+68];
	ld.shared.f32 	%f75, [%r8+2176];
	cvt.rn.f32.s32 	%f76, %r54;
	fma.rn.f32 	%f77, %f74, %f75, %f76;
	cvt.rzi.s32.f32 	%r55, %f77;
	ld.shared.f32 	%f78, [%r7+72];
	ld.shared.f32 	%f79, [%r8+2304];
	cvt.rn.f32.s32 	%f80, %r55;
	fma.rn.f32 	%f81, %f78, %f79, %f80;
	cvt.rzi.s32.f32 	%r56, %f81;
	ld.shared.f32 	%f82, [%r7+76];
	ld.shared.f32 	%f83, [%r8+2432];
	cvt.rn.f32.s32 	%f84, %r56;
	fma.rn.f32 	%f85, %f82, %f83, %f84;
	cvt.rzi.s32.f32 	%r57, %f85;
	ld.shared.f32 	%f86, [%r7+80];
	ld.shared.f32 	%f87, [%r8+2560];
	cvt.rn.f32.s32 	%f88, %r57;
	fma.rn.f32 	%f89, %f86, %f87, %f88;
	cvt.rzi.s32.f32 	%r58, %f89;
	ld.shared.f32 	%f90, [%r7+84];
	ld.shared.f32 	%f91, [%r8+2688];
	cvt.rn.f32.s32 	%f92, %r58;
	fma.rn.f32 	%f93, %f90, %f91, %f92;
	cvt.rzi.s32.f32 	%r59, %f93;
	ld.shared.f32 	%f94, [%r7+88];
	ld.shared.f32 	%f95, [%r8+2816];
	cvt.rn.f32.s32 	%f96, %r59;
	fma.rn.f32 	%f97, %f94, %f95, %f96;
	cvt.rzi.s32.f32 	%r60, %f97;
	ld.shared.f32 	%f98, [%r7+92];
	ld.shared.f32 	%f99, [%r8+2944];
	cvt.rn.f32.s32 	%f100, %r60;
	fma.rn.f32 	%f101, %f98, %f99, %f100;
	cvt.rzi.s32.f32 	%r61, %f101;
	ld.shared.f32 	%f102, [%r7+96];
	ld.shared.f32 	%f103, [%r8+3072];
	cvt.rn.f32.s32 	%f104, %r61;
	fma.rn.f32 	%f105, %f102, %f103, %f104;
	cvt.rzi.s32.f32 	%r62, %f105;
	ld.shared.f32 	%f106, [%r7+100];
	ld.shared.f32 	%f107, [%r8+3200];
	cvt.rn.f32.s32 	%f108, %r62;
	fma.rn.f32 	%f109, %f106, %f107, %f108;
	cvt.rzi.s32.f32 	%r63, %f109;
	ld.shared.f32 	%f110, [%r7+104];
	ld.shared.f32 	%f111, [%r8+3328];
	cvt.rn.f32.s32 	%f112, %r63;
	fma.rn.f32 	%f113, %f110, %f111, %f112;
	cvt.rzi.s32.f32 	%r64, %f113;
	ld.shared.f32 	%f114, [%r7+108];
	ld.shared.f32 	%f115, [%r8+3456];
	cvt.rn.f32.s32 	%f116, %r64;
	fma.rn.f32 	%f117, %f114, %f115, %f116;
	cvt.rzi.s32.f32 	%r65, %f117;
	ld.shared.f32 	%f118, [%r7+112];
	ld.shared.f32 	%f119, [%r8+3584];
	cvt.rn.f32.s32 	%f120, %r65;
	fma.rn.f32 	%f121, %f118, %f119, %f120;
	cvt.rzi.s32.f32 	%r66, %f121;
	ld.shared.f32 	%f122, [%r7+116];
	ld.shared.f32 	%f123, [%r8+3712];
	cvt.rn.f32.s32 	%f124, %r66;
	fma.rn.f32 	%f125, %f122, %f123, %f124;
	cvt.rzi.s32.f32 	%r67, %f125;
	ld.shared.f32 	%f126, [%r7+120];
	ld.shared.f32 	%f127, [%r8+3840];
	cvt.rn.f32.s32 	%f128, %r67;
	fma.rn.f32 	%f129, %f126, %f127, %f128;
	cvt.rzi.s32.f32 	%r68, %f129;
	ld.shared.f32 	%f130, [%r7+124];
	ld.shared.f32 	%f131, [%r8+3968];
	cvt.rn.f32.s32 	%f132, %r68;
	fma.rn.f32 	%f133, %f130, %f131, %f132;
	cvt.rzi.s32.f32 	%r73, %f133;
	bar.sync 	0;
	add.s32 	%r72, %r72, 1;
	setp.ne.s32 	%p2, %r72, 0;
	add.s32 	%r71, %r71, 32;
	add.s32 	%r70, %r70, %r12;
	@%p2 bra 	$L__BB0_2;
	cvt.rn.f32.s32 	%f134, %r73;
$L__BB0_4:
	cvta.to.global.u64 	%rd10, %rd5;
	mad.lo.s32 	%r69, %r21, %r2, %r4;
	mul.wide.s32 	%rd11, %r69, 4;
	add.s64 	%rd12, %rd10, %rd11;
	st.global.f32 	[%rd12], %f134;
	ret;

}


// ===== COMPILED SASS (sm_100) =====

	.target	sm_100

	.elftype	@"ET_EXEC"


//--------------------- .note.nv.tkinfo           --------------------------
	.section	.note.nv.tkinfo,"",@"SHT_NOTE"
	.sectionflags	@"SHF_NOTE_NV_TKINFO"
	.tkinfo
        /*0018*/ 	.word	0x00000002
        /*0030*/ 	.string	""
        /*0030*/ 	.string	"ptxas"
        /*0030*/ 	.string	"Cuda compilation tools, release 13.0, V13.0.88"
        /*0030*/ 	.string	"Build cuda_13.0.r13.0/compiler.36424714_0"
        /*0030*/ 	.string	"-arch sm_100 -m 64 "



//--------------------- .note.nv.cuinfo           --------------------------
	.section	.note.nv.cuinfo,"",@"SHT_NOTE"
	.sectionflags	@"SHF_NOTE_NV_CUINFO"
        /*0018*/ 	.short	0x0002
        /*001a*/ 	.short	0x0064
        /*001c*/ 	.short	0x0082
	.zero		2


//--------------------- .nv.info                  --------------------------
	.section	.nv.info,"",@"SHT_CUDA_INFO"
	.align	4


	//----- nvinfo : EIATTR_REGCOUNT
	.align		4
        /*0000*/ 	.byte	0x04, 0x2f
        /*0002*/ 	.short	(.L_1 - .L_0)
	.align		4
.L_0:
        /*0004*/ 	.word	index@(_Z4mm_1PfS_S_i)
        /*0008*/ 	.word	0x0000001e


	//----- nvinfo : EIATTR_FRAME_SIZE
	.align		4
.L_1:
        /*000c*/ 	.byte	0x04, 0x11
        /*000e*/ 	.short	(.L_3 - .L_2)
	.align		4
.L_2:
        /*0010*/ 	.word	index@(_Z4mm_1PfS_S_i)
        /*0014*/ 	.word	0x00000000


	//----- nvinfo : EIATTR_MIN_STACK_SIZE
	.align		4
.L_3:
        /*0018*/ 	.byte	0x04, 0x12
        /*001a*/ 	.short	(.L_5 - .L_4)
	.align		4
.L_4:
        /*001c*/ 	.word	index@(_Z4mm_1PfS_S_i)
        /*0020*/ 	.word	0x00000000
.L_5:


//--------------------- .nv.compat                --------------------------
	.section	.nv.compat,"",@"SHT_CUDA_COMPAT_INFO"
	.align	4
        /*0000*/ 	.byte	0x02, 0x09, 0x00, 0x00, 0x02, 0x02, 0x01, 0x00, 0x02, 0x05, 0x05, 0x00, 0x03, 0x07, 0x01, 0x01
        /*0010*/ 	.byte	0x02, 0x03, 0x00, 0x00, 0x02, 0x06, 0x01, 0x00, 0x04, 0x0b, 0x08, 0x00, 0x09, 0x00, 0x00, 0x00
        /*0020*/ 	.byte	0x00, 0x00, 0x00, 0x00


//--------------------- .nv.info._Z4mm_1PfS_S_i   --------------------------
	.section	.nv.info._Z4mm_1PfS_S_i,"",@"SHT_CUDA_INFO"
	.sectionflags	@""
	.align	4


	//----- nvinfo : EIATTR_CUDA_API_VERSION
	.align		4
        /*0000*/ 	.byte	0x04, 0x37
        /*0002*/ 	.short	(.L_7 - .L_6)
.L_6:
        /*0004*/ 	.word	0x00000082


	//----- nvinfo : EIATTR_KPARAM_INFO
	.align		4
.L_7:
        /*0008*/ 	.byte	0x04, 0x17
        /*000a*/ 	.short	(.L_9 - .L_8)
.L_8:
        /*000c*/ 	.word	0x00000000
        /*0010*/ 	.short	0x0003
        /*0012*/ 	.short	0x0018
        /*0014*/ 	.byte	0x00, 0xf0, 0x11, 0x00


	//----- nvinfo : EIATTR_KPARAM_INFO
	.align		4
.L_9:
        /*0018*/ 	.byte	0x04, 0x17
        /*001a*/ 	.short	(.L_11 - .L_10)
.L_10:
        /*001c*/ 	.word	0x00000000
        /*0020*/ 	.short	0x0002
        /*0022*/ 	.short	0x0010
        /*0024*/ 	.byte	0x00, 0xf5, 0x21, 0x00


	//----- nvinfo : EIATTR_KPARAM_INFO
	.align		4
.L_11:
        /*0028*/ 	.byte	0x04, 0x17
        /*002a*/ 	.short	(.L_13 - .L_12)
.L_12:
        /*002c*/ 	.word	0x00000000
        /*0030*/ 	.short	0x0001
        /*0032*/ 	.short	0x0008
        /*0034*/ 	.byte	0x00, 0xf5, 0x21, 0x00


	//----- nvinfo : EIATTR_KPARAM_INFO
	.align		4
.L_13:
        /*0038*/ 	.byte	0x04, 0x17
        /*003a*/ 	.short	(.L_15 - .L_14)
.L_14:
        /*003c*/ 	.word	0x00000000
        /*0040*/ 	.short	0x0000
        /*0042*/ 	.short	0x0000
        /*0044*/ 	.byte	0x00, 0xf5, 0x21, 0x00


	//----- nvinfo : EIATTR_SPARSE_MMA_MASK
	.align		4
.L_15:
        /*0048*/ 	.byte	0x03, 0x50
        /*004a*/ 	.short	0x0000


	//----- nvinfo : EIATTR_MAXREG_COUNT
	.align		4
        /*004c*/ 	.byte	0x03, 0x1b
        /*004e*/ 	.short	0x00ff


	//----- nvinfo : EIATTR_NUM_BARRIERS
	.align		4
        /*0050*/ 	.byte	0x02, 0x4c
        /*0052*/ 	.byte	0x01
	.zero		1


	//----- nvinfo : EIATTR_MERCURY_ISA_VERSION
	.align		4
        /*0054*/ 	.byte	0x03, 0x5f
        /*0056*/ 	.short	0x0101


	//----- nvinfo : EIATTR_VRC_CTA_INIT_COUNT
	.align		4
        /*0058*/ 	.byte	0x02, 0x4a
	.zero		1
	.zero		1


	//----- nvinfo : EIATTR_EXIT_INSTR_OFFSETS
	.align		4
        /*005c*/ 	.byte	0x04, 0x1c
        /*005e*/ 	.short	(.L_17 - .L_16)


	//   ....[0]....
.L_16:
        /*0060*/ 	.word	0x00000bb0


	//----- nvinfo : EIATTR_CBANK_PARAM_SIZE
	.align		4
.L_17:
        /*0064*/ 	.byte	0x03, 0x19
        /*0066*/ 	.short	0x001c


	//----- nvinfo : EIATTR_PARAM_CBANK
	.align		4
        /*0068*/ 	.byte	0x04, 0x0a
        /*006a*/ 	.short	(.L_19 - .L_18)
	.align		4
.L_18:
        /*006c*/ 	.word	index@(.nv.constant0._Z4mm_1PfS_S_i)
        /*0070*/ 	.short	0x0380
        /*0072*/ 	.short	0x001c


	//----- nvinfo : EIATTR_SW_WAR
	.align		4
.L_19:
        /*0074*/ 	.byte	0x04, 0x36
        /*0076*/ 	.short	(.L_21 - .L_20)
.L_20:
        /*0078*/ 	.word	0x00000008
.L_21:


//--------------------- .nv.callgraph             --------------------------
	.section	.nv.callgraph,"",@"SHT_CUDA_CALLGRAPH"
	.align	4
	.sectionentsize	8
	.align		4
        /*0000*/ 	.word	0x00000000
	.align		4
        /*0004*/ 	.word	0xffffffff
	.align		4
        /*0008*/ 	.word	0x00000000
	.align		4
        /*000c*/ 	.word	0xfffffffe
	.align		4
        /*0010*/ 	.word	0x00000000
	.align		4
        /*0014*/ 	.word	0xfffffffd
	.align		4
        /*0018*/ 	.word	0x00000000
	.align		4
        /*001c*/ 	.word	0xfffffffc


//--------------------- .text._Z4mm_1PfS_S_i      --------------------------
	.section	.text._Z4mm_1PfS_S_i,"ax",@progbits
	.align	128
        .global         _Z4mm_1PfS_S_i
        .type           _Z4mm_1PfS_S_i,@function
        .size           _Z4mm_1PfS_S_i,(.L_x_3 - _Z4mm_1PfS_S_i)
        .other          _Z4mm_1PfS_S_i,@"STO_CUDA_ENTRY STV_DEFAULT"
_Z4mm_1PfS_S_i:
.text._Z4mm_1PfS_S_i:
[----:B------:R-:W-:Y:S08]  /*0000*/  LDC R1, c[0x0][0x37c] ;  /* 0x0000df00ff017b82 */ /* 0x000ff00000000800 */
[----:B------:R-:W0:Y:S01]  /*0010*/  LDC R0, c[0x0][0x398] ;  /* 0x0000e600ff007b82 */ /* 0x000e220000000800 */
[----:B------:R-:W1:Y:S01]  /*0020*/  S2R R6, SR_TID.Y ;  /* 0x0000000000067919 */ /* 0x000e620000002200 */
[----:B------:R-:W1:Y:S01]  /*0030*/  LDCU UR4, c[0x0][0x364] ;  /* 0x00006c80ff0477ac */ /* 0x000e620008000800 */
[----:B------:R-:W-:Y:S01]  /*0040*/  IMAD.MOV.U32 R5, RZ, RZ, RZ ;  /* 0x000000ffff057224 */ /* 0x000fe200078e00ff */
[----:B------:R-:W1:Y:S01]  /*0050*/  S2R R19, SR_CTAID.Y ;  /* 0x0000000000137919 */ /* 0x000e620000002600 */
[----:B------:R-:W2:Y:S01]  /*0060*/  LDCU UR5, c[0x0][0x360] ;  /* 0x00006c00ff0577ac */ /* 0x000ea20008000800 */
[----:B------:R-:W2:Y:S01]  /*0070*/  S2R R9, SR_TID.X ;  /* 0x0000000000097919 */ /* 0x000ea20000002100 */
[----:B------:R-:W3:Y:S01]  /*0080*/  LDCU.64 UR8, c[0x0][0x358] ;  /* 0x00006b00ff0877ac */ /* 0x000ee20008000a00 */
[----:B------:R-:W2:Y:S01]  /*0090*/  S2R R2, SR_CTAID.X ;  /* 0x0000000000027919 */ /* 0x000ea20000002500 */
[----:B0-----:R-:W-:Y:S01]  /*00a0*/  ISETP.GE.AND P0, PT, R0, 0x20, PT ;  /* 0x000000200000780c */ /* 0x001fe20003f06270 */
[----:B-1----:R-:W-:-:S02]  /*00b0*/  IMAD R19, R19, UR4, R6 ;  /* 0x0000000413137c24 */ /* 0x002fc4000f8e0206 */
[----:B--2---:R-:W-:-:S10]  /*00c0*/  IMAD R17, R2, UR5, R9 ;  /* 0x0000000502117c24 */ /* 0x004fd4000f8e0209 */
[----:B---3--:R-:W-:Y:S05]  /*00d0*/  @!P0 BRA `(.L_x_0) ;  /* 0x0000000800a48947 */ /* 0x008fea0003800000 */
[----:B------:R-:W0:Y:S01]  /*00e0*/  S2UR UR6, SR_CgaCtaId ;  /* 0x00000000000679c3 */ /* 0x000e220000008800 */
[----:B------:R-:W-:Y:S01]  /*00f0*/  UMOV UR4, 0x400 ;  /* 0x0000040000047882 */ /* 0x000fe20000000000 */
[----:B------:R-:W-:Y:S01]  /*0100*/  SHF.R.S32.HI R5, RZ, 0x1f, R0 ;  /* 0x0000001fff057819 */ /* 0x000fe20000011400 */
[----:B------:R-:W-:Y:S01]  /*0110*/  UIADD3 UR5, UPT, UPT, UR4, 0x1000, URZ ;  /* 0x0000100004057890 */ /* 0x000fe2000fffe0ff */
[C---:B------:R-:W-:Y:S01]  /*0120*/  LEA R7, R6.reuse, R9, 0x5 ;  /* 0x0000000906077211 */ /* 0x040fe200078e28ff */
[-C--:B------:R-:W-:Y:S01]  /*0130*/  IMAD R3, R6, R0.reuse, R17 ;  /* 0x0000000006037224 */ /* 0x080fe200078e0211 */
[-C--:B------:R-:W-:Y:S01]  /*0140*/  LEA.HI R5, R5, R0.reuse, RZ, 0x5 ;  /* 0x0000000005057211 */ /* 0x080fe200078f28ff */
[----:B------:R-:W-:Y:S01]  /*0150*/  IMAD R4, R19, R0, R9 ;  /* 0x0000000013047224 */ /* 0x000fe200078e0209 */
[----:B------:R-:W1:Y:S01]  /*0160*/  LDC.64 R22, c[0x0][0x380] ;  /* 0x0000e000ff167b82 */ /* 0x000e620000000a00 */
[----:B------:R-:W-:Y:S01]  /*0170*/  IMAD.MOV.U32 R18, RZ, RZ, RZ ;  /* 0x000000ffff127224 */ /* 0x000fe200078e00ff */
[----:B------:R-:W-:-:S04]  /*0180*/  SHF.R.S32.HI R2, RZ, 0x5, R5 ;  /* 0x00000005ff027819 */ /* 0x000fc80000011405 */
[----:B------:R-:W-:Y:S02]  /*0190*/  IADD3 R2, PT, PT, -R2, RZ, RZ ;  /* 0x000000ff02027210 */ /* 0x000fe40007ffe1ff */
[----:B------:R-:W2:Y:S01]  /*01a0*/  LDC.64 R20, c[0x0][0x388] ;  /* 0x0000e200ff147b82 */ /* 0x000ea20000000a00 */
[----:B0-----:R-:W-:Y:S02]  /*01b0*/  ULEA UR4, UR6, UR4, 0x18 ;  /* 0x0000000406047291 */ /* 0x001fe4000f8ec0ff */
[----:B------:R-:W-:-:S04]  /*01c0*/  ULEA UR5, UR6, UR5, 0x18 ;  /* 0x0000000506057291 */ /* 0x000fc8000f8ec0ff */
[C---:B------:R-:W-:Y:S02]  /*01d0*/  LEA R16, R7.reuse, UR4, 0x2 ;  /* 0x0000000407107c11 */ /* 0x040fe4000f8e10ff */
[----:B------:R-:W-:Y:S02]  /*01e0*/  LEA R6, R6, UR4, 0x7 ;  /* 0x0000000406067c11 */ /* 0x000fe4000f8e38ff */
[----:B------:R-:W-:Y:S02]  /*01f0*/  LEA R7, R7, UR5, 0x2 ;  /* 0x0000000507077c11 */ /* 0x000fe4000f8e10ff */
[----:B------:R-:W-:-:S07]  /*0200*/  LEA R5, R9, UR5, 0x2 ;  /* 0x0000000509057c11 */ /* 0x000fce000f8e10ff */
.L_x_1:
[----:B-1----:R-:W-:-:S04]  /*0210*/  IMAD.WIDE R8, R4, 0x4, R22 ;  /* 0x0000000404087825 */ /* 0x002fc800078e0216 */
[----:B0-2---:R-:W-:Y:S02]  /*0220*/  IMAD.WIDE R10, R3, 0x4, R20 ;  /* 0x00000004030a7825 */ /* 0x005fe400078e0214 */
[----:B------:R-:W2:Y:S04]  /*0230*/  LDG.E R9, desc[UR8][R8.64] ;  /* 0x0000000808097981 */ /* 0x000ea8000c1e1900 */
[----:B---3--:R-:W3:Y:S01]  /*0240*/  LDG.E R10, desc[UR8][R10.64] ;  /* 0x000000080a0a7981 */ /* 0x008ee2000c1e1900 */
[----:B------:R-:W-:Y:S01]  /*0250*/  I2FP.F32.S32 R27, R18 ;  /* 0x00000012001b7245 */ /* 0x000fe20000201400 */
[----:B------:R-:W-:Y:S01]  /*0260*/  VIADD R2, R2, 0x1 ;  /* 0x0000000102027836 */ /* 0x000fe20000000000 */
[----:B------:R-:W-:Y:S01]  /*0270*/  IADD3 R4, PT, PT, R4, 0x20, RZ ;  /* 0x0000002004047810 */ /* 0x000fe20007ffe0ff */
[----:B------:R-:W-:-:S03]  /*0280*/  IMAD R3, R0, 0x20, R3 ;  /* 0x0000002000037824 */ /* 0x000fc600078e0203 */
[----:B------:R-:W-:Y:S01]  /*0290*/  ISETP.NE.AND P0, PT, R2, RZ, PT ;  /* 0x000000ff0200720c */ /* 0x000fe20003f05270 */
[----:B--2---:R-:W-:Y:S04]  /*02a0*/  STS [R16], R9 ;  /* 0x0000000910007388 */ /* 0x004fe80000000800 */
[----:B---3--:R-:W-:Y:S01]  /*02b0*/  STS [R7], R10 ;  /* 0x0000000a07007388 */ /* 0x008fe20000000800 */
[----:B------:R-:W-:Y:S06]  /*02c0*/  BAR.SYNC.DEFER_BLOCKING 0x0 ;  /* 0x0000000000007b1d */ /* 0x000fec0000010000 */
[----:B------:R-:W-:Y:S04]  /*02d0*/  LDS R25, [R5] ;  /* 0x0000000005197984 */ /* 0x000fe80000000800 */
[----:B------:R-:W0:Y:S04]  /*02e0*/  LDS.128 R12, [R6] ;  /* 0x00000000060c7984 */ /* 0x000e280000000c00 */
[----:B------:R-:W1:Y:S04]  /*02f0*/  LDS R24, [R5+0x80] ;  /* 0x0000800005187984 */ /* 0x000e680000000800 */
[----:B------:R-:W-:Y:S01]  /*0300*/  LDS R18, [R5+0x180] ;  /* 0x0001800005127984 */ /* 0x000fe20000000800 */
[----:B0-----:R-:W-:-:S03]  /*0310*/  FFMA R12, R12, R25, R27 ;  /* 0x000000190c0c7223 */ /* 0x001fc6000000001b */
[----:B------:R-:W0:Y:S03]  /*0320*/  LDS R25, [R5+0x100] ;  /* 0x0001000005197984 */ /* 0x000e260000000800 */
[----:B------:R-:W2:Y:S01]  /*0330*/  F2I.TRUNC.NTZ R12, R12 ;  /* 0x0000000c000c7305 */ /* 0x000ea2000020f100 */
[----:B------:R-:W-:Y:S01]  /*0340*/  LDS R27, [R5+0x200] ;  /* 0x00020000051b7984 */ /* 0x000fe20000000800 */
[----:B--2---:R-:W-:-:S03]  /*0350*/  I2FP.F32.S32 R11, R12 ;  /* 0x0000000c000b7245 */ /* 0x004fc60000201400 */
[----:B------:R-:W-:Y:S02]  /*0360*/  LDS R12, [R5+0x280] ;  /* 0x00028000050c7984 */ /* 0x000fe40000000800 */
[----:B-1----:R-:W-:-:S06]  /*0370*/  FFMA R13, R24, R13, R11 ;  /* 0x0000000d180d7223 */ /* 0x002fcc000000000b */
[----:B------:R-:W1:Y:S02]  /*0380*/  F2I.TRUNC.NTZ R13, R13 ;  /* 0x0000000d000d7305 */ /* 0x000e64000020f100 */
[----:B-1----:R-:W-:-:S05]  /*0390*/  I2FP.F32.S32 R8, R13 ;  /* 0x0000000d00087245 */ /* 0x002fca0000201400 */
[----:B0-----:R-:W-:Y:S02]  /*03a0*/  FFMA R14, R25, R14, R8 ;  /* 0x0000000e190e7223 */ /* 0x001fe40000000008 */
[----:B------:R-:W0:Y:S04]  /*03b0*/  LDS.128 R8, [R6+0x10] ;  /* 0x0000100006087984 */ /* 0x000e280000000c00 */
[----:B------:R-:W1:Y:S02]  /*03c0*/  F2I.TRUNC.NTZ R14, R14 ;  /* 0x0000000e000e7305 */ /* 0x000e64000020f100 */
[----:B-1----:R-:W-:-:S05]  /*03d0*/  I2FP.F32.S32 R25, R14 ;  /* 0x0000000e00197245 */ /* 0x002fca0000201400 */
[----:B------:R-:W-:Y:S02]  /*03e0*/  FFMA R15, R18, R15, R25 ;  /* 0x0000000f120f7223 */ /* 0x000fe40000000019 */
[----:B------:R-:W1:Y:S04]  /*03f0*/  LDS R25, [R5+0x300] ;  /* 0x0003000005197984 */ /* 0x000e680000000800 */
[----:B------:R-:W2:Y:S01]  /*0400*/  F2I.TRUNC.NTZ R15, R15 ;  /* 0x0000000f000f7305 */ /* 0x000ea2000020f100 */
[----:B------:R-:W3:Y:S01]  /*0410*/  LDS R18, [R5+0x380] ;  /* 0x0003800005127984 */ /* 0x000ee20000000800 */
[----:B--2---:R-:W-:-:S05]  /*0420*/  I2FP.F32.S32 R13, R15 ;  /* 0x0000000f000d7245 */ /* 0x004fca0000201400 */
[----:B0-----:R-:W-:Y:S02]  /*0430*/  FFMA R8, R8, R27, R13 ;  /* 0x0000001b08087223 */ /* 0x001fe4000000000d */
[----:B------:R-:W-:Y:S04]  /*0440*/  LDS R27, [R5+0x400] ;  /* 0x00040000051b7984 */ /* 0x000fe80000000800 */
[----:B------:R-:W0:Y:S02]  /*0450*/  F2I.TRUNC.NTZ R8, R8 ;  /* 0x0000000800087305 */ /* 0x000e24000020f100 */
[----:B0-----:R-:W-:Y:S02]  /*0460*/  I2FP.F32.S32 R13, R8 ;  /* 0x00000008000d7245 */ /* 0x001fe40000201400 */
[----:B------:R-:W-:Y:S03]  /*0470*/  LDS R8, [R5+0x480] ;  /* 0x0004800005087984 */ /* 0x000fe60000000800 */
[----:B------:R-:W-:-:S06]  /*0480*/  FFMA R9, R12, R9, R13 ;  /* 0x000000090c097223 */ /* 0x000fcc000000000d */
[----:B------:R-:W0:Y:S02]  /*0490*/  F2I.TRUNC.NTZ R9, R9 ;  /* 0x0000000900097305 */ /* 0x000e24000020f100 */
[----:B0-----:R-:W-:-:S05]  /*04a0*/  I2FP.F32.S32 R12, R9 ;  /* 0x00000009000c7245 */ /* 0x001fca0000201400 */
[----:B-1----:R-:W-:Y:S02]  /*04b0*/  FFMA R10, R25, R10, R12 ;  /* 0x0000000a190a7223 */ /* 0x002fe4000000000c */
[----:B------:R-:W0:Y:S04]  /*04c0*/  LDS.128 R12, [R6+0x20] ;  /* 0x00002000060c7984 */ /* 0x000e280000000c00 */
[----:B------:R-:W1:Y:S02]  /*04d0*/  F2I.TRUNC.NTZ R10, R10 ;  /* 0x0000000a000a7305 */ /* 0x000e64000020f100 */
[----:B-1----:R-:W-:-:S05]  /*04e0*/  I2FP.F32.S32 R25, R10 ;  /* 0x0000000a00197245 */ /* 0x002fca0000201400 */
[----:B---3--:R-:W-:Y:S02]  /*04f0*/  FFMA R11, R18, R11, R25 ;  /* 0x0000000b120b7223 */ /* 0x008fe40000000019 */
        /* <DEDUP_REMOVED lines=83> */
[----:B-1----:R-:W-:Y:S02]  /*0a30*/  I2FP.F32.S32 R25, R14 ;  /* 0x0000000e00197245 */ /* 0x002fe40000201400 */
[----:B------:R-:W-:Y:S03]  /*0a40*/  LDS R14, [R5+0xf80] ;  /* 0x000f8000050e7984 */ /* 0x000fe60000000800 */
[----:B---3--:R-:W-:-:S02]  /*0a50*/  FFMA R15, R18, R15, R25 ;  /* 0x0000000f120f7223 */ /* 0x008fc40000000019 */
[----:B------:R-:W1:Y:S04]  /*0a60*/  LDS R25, [R5+0xf00] ;  /* 0x000f000005197984 */ /* 0x000e680000000800 */
[----:B------:R-:W2:Y:S02]  /*0a70*/  F2I.TRUNC.NTZ R15, R15 ;  /* 0x0000000f000f7305 */ /* 0x000ea4000020f100 */
[----:B--2---:R-:W-:-:S05]  /*0a80*/  I2FP.F32.S32 R13, R15 ;  /* 0x0000000f000d7245 */ /* 0x004fca0000201400 */
[----:B0-----:R-:W-:-:S06]  /*0a90*/  FFMA R8, R8, R27, R13 ;  /* 0x0000001b08087223 */ /* 0x001fcc000000000d */
[----:B------:R-:W0:Y:S02]  /*0aa0*/  F2I.TRUNC.NTZ R8, R8 ;  /* 0x0000000800087305 */ /* 0x000e24000020f100 */
[----:B0-----:R-:W-:-:S05]  /*0ab0*/  I2FP.F32.S32 R13, R8 ;  /* 0x00000008000d7245 */ /* 0x001fca0000201400 */
[----:B------:R-:W-:-:S06]  /*0ac0*/  FFMA R9, R12, R9, R13 ;  /* 0x000000090c097223 */ /* 0x000fcc000000000d */
[----:B------:R-:W0:Y:S02]  /*0ad0*/  F2I.TRUNC.NTZ R9, R9 ;  /* 0x0000000900097305 */ /* 0x000e24000020f100 */
[----:B0-----:R-:W-:-:S05]  /*0ae0*/  I2FP.F32.S32 R12, R9 ;  /* 0x00000009000c7245 */ /* 0x001fca0000201400 */
[----:B-1----:R-:W-:-:S06]  /*0af0*/  FFMA R10, R25, R10, R12 ;  /* 0x0000000a190a7223 */ /* 0x002fcc000000000c */
[----:B------:R-:W0:Y:S02]  /*0b00*/  F2I.TRUNC.NTZ R10, R10 ;  /* 0x0000000a000a7305 */ /* 0x000e24000020f100 */
[----:B0-----:R-:W-:-:S05]  /*0b10*/  I2FP.F32.S32 R13, R10 ;  /* 0x0000000a000d7245 */ /* 0x001fca0000201400 */
[----:B------:R-:W-:-:S04]  /*0b20*/  FFMA R11, R14, R11, R13 ;  /* 0x0000000b0e0b7223 */ /* 0x000fc8000000000d */
[----:B------:R0:W3:Y:S01]  /*0b30*/  F2I.TRUNC.NTZ R18, R11 ;  /* 0x0000000b00127305 */ /* 0x0000e2000020f100 */
[----:B------:R-:W-:Y:S06]  /*0b40*/  BAR.SYNC.DEFER_BLOCKING 0x0 ;  /* 0x0000000000007b1d */ /* 0x000fec0000010000 */
[----:B------:R-:W-:Y:S05]  /*0b50*/  @P0 BRA `(.L_x_1) ;  /* 0xfffffff400ac0947 */ /* 0x000fea000383ffff */
[----:B---3--:R-:W-:-:S07]  /*0b60*/  I2FP.F32.S32 R5, R18 ;  /* 0x0000001200057245 */ /* 0x008fce0000201400 */
.L_x_0:
[----:B------:R-:W1:Y:S01]  /*0b70*/  LDC.64 R2, c[0x0][0x390] ;  /* 0x0000e400ff027b82 */ /* 0x000e620000000a00 */
[----:B------:R-:W-:-:S04]  /*0b80*/  IMAD R17, R19, R0, R17 ;  /* 0x0000000013117224 */ /* 0x000fc800078e0211 */
[----:B-1----:R-:W-:-:S05]  /*0b90*/  IMAD.WIDE R2, R17, 0x4, R2 ;  /* 0x0000000411027825 */ /* 0x002fca00078e0202 */
[----:B------:R-:W-:Y:S01]  /*0ba0*/  STG.E desc[UR8][R2.64], R5 ;  /* 0x0000000502007986 */ /* 0x000fe2000c101908 */
[----:B------:R-:W-:Y:S05]  /*0bb0*/  EXIT ;  /* 0x000000000000794d */ /* 0x000fea0003800000 */
.L_x_2:
[----:B------:R-:W-:-:S00]  /*0bc0*/  BRA `(.L_x_2) ;  /* 0xfffffffc00fc7947 */ /* 0x000fc0000383ffff */
[----:B------:R-:W-:-:S00]  /*0bd0*/  NOP ;  /* 0x0000000000007918 */ /* 0x000fc00000000000 */
        /* <DEDUP_REMOVED lines=10> */
.L_x_3:


//--------------------- .nv.shared._Z4mm_1PfS_S_i --------------------------
	.section	.nv.shared._Z4mm_1PfS_S_i,"aw",@nobits
	.sectionflags	@""
	.align	4
.nv.shared._Z4mm_1PfS_S_i:
	.zero		9216


//--------------------- .nv.shared.reserved.0     --------------------------
	.section	.nv.shared.reserved.0,"aw",@nobits
	.weak		__nv_reservedSMEM_offset_0_alias
	.size		__nv_reservedSMEM_offset_0_alias, 0, 64
	.other		__nv_reservedSMEM_offset_0_alias,@"STO_CUDA_RESERVED_SHARED STV_DEFAULT"
__nv_reservedSMEM_offset_0_alias:
	.zero		0
	.zero		64


//--------------------- .nv.constant0._Z4mm_1PfS_S_i --------------------------
	.section	.nv.constant0._Z4mm_1PfS_S_i,"a",@progbits
	.sectionflags	@""
	.align	4
.nv.constant0._Z4mm_1PfS_S_i:
	.zero		924


//--------------------- SYMBOLS --------------------------

	.type		.nv.reservedSmem.offset0,@object
	.size		.nv.reservedSmem.offset0,0x4
	.type		.nv.reservedSmem.cap,@object
	.size		.nv.reservedSmem.cap,0x4
